//
// Generated by NVIDIA NVVM Compiler
//
// Compiler Build ID: CL-36424714
// Cuda compilation tools, release 13.0, V13.0.88
// Based on NVVM 20.0.0
//

.version 9.0
.target sm_100
.address_size 64

	// .globl	_Z16generate_randomsPfm
.global .align 4 .b8 precalc_xorwow_matrix[102400];
.global .align 4 .b8 precalc_xorwow_offset_matrix[102400];
.global .align 4 .b8 mrg32k3aM1[2304];
.global .align 4 .b8 mrg32k3aM2[2304];
.global .align 4 .b8 mrg32k3aM1SubSeq[2016];
.global .align 4 .b8 mrg32k3aM2SubSeq[2016];
.global .align 4 .b8 mrg32k3aM1Seq[2304];
.global .align 4 .b8 mrg32k3aM2Seq[2304];
.const .align 8 .b8 __cr_lgamma_table[72];

.visible .entry _Z16generate_randomsPfm(
	.param .u64 .ptr .align 1 _Z16generate_randomsPfm_param_0,
	.param .u64 _Z16generate_randomsPfm_param_1
)
{
	.reg .pred 	%p<4>;
	.reg .b32 	%r<90>;
	.reg .b32 	%f<3>;
	.reg .b64 	%rd<8>;

	ld.param.u64 	%rd1, [_Z16generate_randomsPfm_param_0];
	ld.param.u64 	%rd2, [_Z16generate_randomsPfm_param_1];
	mov.u32 	%r1, %tid.x;
	cvt.u32.u64 	%r12, %rd2;
	and.b32  	%r11, %r12, 3;
	shr.u64 	%rd3, %rd2, 2;
	cvt.u32.u64 	%r13, %rd3;
	shr.u64 	%rd4, %rd2, 34;
	cvt.u32.u64 	%r14, %rd4;
	mov.b32 	%r15, -766435501;
	mul.hi.u32 	%r16, %r15, %r13;
	mul.lo.s32 	%r17, %r13, -766435501;
	mov.b32 	%r18, -845247145;
	mul.hi.u32 	%r19, %r18, %r1;
	mul.lo.s32 	%r20, %r1, -845247145;
	xor.b32  	%r21, %r19, %r14;
	xor.b32  	%r22, %r21, 123;
	mul.hi.u32 	%r23, %r15, %r22;
	mul.lo.s32 	%r24, %r22, -766435501;
	mul.hi.u32 	%r25, %r18, %r16;
	mul.lo.s32 	%r26, %r16, -845247145;
	xor.b32  	%r27, %r20, %r25;
	xor.b32  	%r28, %r27, -1640531404;
	xor.b32  	%r29, %r17, %r23;
	xor.b32  	%r30, %r29, -1150833019;
	mul.hi.u32 	%r31, %r15, %r28;
	mul.lo.s32 	%r32, %r28, -766435501;
	mul.hi.u32 	%r33, %r18, %r30;
	mul.lo.s32 	%r34, %r30, -845247145;
	xor.b32  	%r35, %r26, %r33;
	xor.b32  	%r36, %r35, 1013904365;
	xor.b32  	%r37, %r24, %r31;
	xor.b32  	%r38, %r37, 1993301258;
	mul.hi.u32 	%r39, %r15, %r36;
	mul.lo.s32 	%r40, %r36, -766435501;
	mul.hi.u32 	%r41, %r18, %r38;
	mul.lo.s32 	%r42, %r38, -845247145;
	xor.b32  	%r43, %r34, %r41;
	xor.b32  	%r44, %r43, -626627162;
	xor.b32  	%r45, %r32, %r39;
	xor.b32  	%r46, %r45, 842468239;
	mul.hi.u32 	%r47, %r15, %r44;
	mul.lo.s32 	%r48, %r44, -766435501;
	mul.hi.u32 	%r49, %r18, %r46;
	mul.lo.s32 	%r50, %r46, -845247145;
	xor.b32  	%r51, %r42, %r49;
	xor.b32  	%r52, %r51, 2027808607;
	xor.b32  	%r53, %r40, %r47;
	xor.b32  	%r54, %r53, -308364780;
	mul.hi.u32 	%r55, %r15, %r52;
	mul.lo.s32 	%r56, %r52, -766435501;
	mul.hi.u32 	%r57, %r18, %r54;
	mul.lo.s32 	%r58, %r54, -845247145;
	xor.b32  	%r59, %r50, %r57;
	xor.b32  	%r60, %r59, 387277080;
	xor.b32  	%r61, %r48, %r55;
	xor.b32  	%r62, %r61, -1459197799;
	mul.hi.u32 	%r63, %r15, %r60;
	mul.lo.s32 	%r64, %r60, -766435501;
	mul.hi.u32 	%r65, %r18, %r62;
	mul.lo.s32 	%r66, %r62, -845247145;
	xor.b32  	%r67, %r58, %r65;
	xor.b32  	%r68, %r67, -1253254447;
	xor.b32  	%r69, %r56, %r63;
	xor.b32  	%r70, %r69, 1684936478;
	mul.hi.u32 	%r71, %r15, %r68;
	mul.lo.s32 	%r72, %r68, -766435501;
	mul.hi.u32 	%r73, %r18, %r70;
	mul.lo.s32 	%r74, %r70, -845247145;
	xor.b32  	%r75, %r66, %r73;
	xor.b32  	%r2, %r75, 1401181322;
	xor.b32  	%r76, %r64, %r71;
	xor.b32  	%r3, %r76, 534103459;
	mul.hi.u32 	%r77, %r15, %r2;
	mul.hi.u32 	%r78, %r18, %r3;
	xor.b32  	%r79, %r74, %r78;
	xor.b32  	%r4, %r79, -239350205;
	xor.b32  	%r80, %r72, %r77;
	xor.b32  	%r5, %r80, -616729560;
	setp.gt.s32 	%p1, %r11, 1;
	@%p1 bra 	$L__BB0_5;
	setp.eq.s32 	%p3, %r11, 0;
	@%p3 bra 	$L__BB0_2;
	bra.uni 	$L__BB0_3;
$L__BB0_2:
	mov.b32 	%r81, -845247145;
	mul.hi.u32 	%r82, %r81, %r5;
	mul.lo.s32 	%r83, %r3, -845247145;
	xor.b32  	%r84, %r83, %r82;
	xor.b32  	%r89, %r84, -1879881732;
	bra.uni 	$L__BB0_7;
$L__BB0_3:
	mul.lo.s32 	%r89, %r5, -845247145;
	bra.uni 	$L__BB0_7;
$L__BB0_4:
	mov.b32 	%r85, -766435501;
	mul.hi.u32 	%r86, %r85, %r4;
	mul.lo.s32 	%r87, %r2, -766435501;
	xor.b32  	%r88, %r87, %r86;
	xor.b32  	%r89, %r88, -1767562579;
	bra.uni 	$L__BB0_7;
$L__BB0_5:
	setp.eq.s32 	%p2, %r11, 2;
	@%p2 bra 	$L__BB0_4;
	mul.lo.s32 	%r89, %r4, -766435501;
$L__BB0_7:
	cvta.to.global.u64 	%rd5, %rd1;
	cvt.rn.f32.u32 	%f1, %r89;
	fma.rn.f32 	%f2, %f1, 0f2F800000, 0f2F000000;
	mul.wide.u32 	%rd6, %r1, 4;
	add.s64 	%rd7, %rd5, %rd6;
	st.global.f32 	[%rd7], %f2;
	ret;

}


// ===== COMPILED SASS (sm_100) =====

	.target	sm_100

	.elftype	@"ET_EXEC"


//--------------------- .note.nv.tkinfo           --------------------------
	.section	.note.nv.tkinfo,"",@"SHT_NOTE"
	.sectionflags	@"SHF_NOTE_NV_TKINFO"
	.tkinfo
        /*0018*/ 	.word	0x00000002
        /*0030*/ 	.string	""
        /*0030*/ 	.string	"ptxas"
        /*0030*/ 	.string	"Cuda compilation tools, release 13.0, V13.0.88"
        /*0030*/ 	.string	"Build cuda_13.0.r13.0/compiler.36424714_0"
        /*0030*/ 	.string	"-arch sm_100 -m 64 "



//--------------------- .note.nv.cuinfo           --------------------------
	.section	.note.nv.cuinfo,"",@"SHT_NOTE"
	.sectionflags	@"SHF_NOTE_NV_CUINFO"
        /*0018*/ 	.short	0x0002
        /*001a*/ 	.short	0x0064
        /*001c*/ 	.short	0x0082
	.zero		2


//--------------------- .nv.info                  --------------------------
	.section	.nv.info,"",@"SHT_CUDA_INFO"
	.align	4


	//----- nvinfo : EIATTR_REGCOUNT
	.align		4
        /*0000*/ 	.byte	0x04, 0x2f
        /*0002*/ 	.short	(.L_10 - .L_9)
	.align		4
.L_9:
        /*0004*/ 	.word	index@(_Z16generate_randomsPfm)
        /*0008*/ 	.word	0x0000000e


	//----- nvinfo : EIATTR_FRAME_SIZE
	.align		4
.L_10:
        /*000c*/ 	.byte	0x04, 0x11
        /*000e*/ 	.short	(.L_12 - .L_11)
	.align		4
.L_11:
        /*0010*/ 	.word	index@(_Z16generate_randomsPfm)
        /*0014*/ 	.word	0x00000000


	//----- nvinfo : EIATTR_MIN_STACK_SIZE
	.align		4
.L_12:
        /*0018*/ 	.byte	0x04, 0x12
        /*001a*/ 	.short	(.L_14 - .L_13)
	.align		4
.L_13:
        /*001c*/ 	.word	index@(_Z16generate_randomsPfm)
        /*0020*/ 	.word	0x00000000
.L_14:


//--------------------- .nv.compat                --------------------------
	.section	.nv.compat,"",@"SHT_CUDA_COMPAT_INFO"
	.align	4
        /*0000*/ 	.byte	0x02, 0x09, 0x00, 0x00, 0x02, 0x02, 0x01, 0x00, 0x02, 0x05, 0x05, 0x00, 0x03, 0x07, 0x01, 0x01
        /*0010*/ 	.byte	0x02, 0x03, 0x00, 0x00, 0x02, 0x06, 0x01, 0x00, 0x04, 0x0b, 0x08, 0x00, 0x09, 0x00, 0x00, 0x00
        /*0020*/ 	.byte	0x00, 0x00, 0x00, 0x00


//--------------------- .nv.info._Z16generate_randomsPfm --------------------------
	.section	.nv.info._Z16generate_randomsPfm,"",@"SHT_CUDA_INFO"
	.sectionflags	@""
	.align	4


	//----- nvinfo : EIATTR_CUDA_API_VERSION
	.align		4
        /*0000*/ 	.byte	0x04, 0x37
        /*0002*/ 	.short	(.L_16 - .L_15)
.L_15:
        /*0004*/ 	.word	0x00000082


	//----- nvinfo : EIATTR_KPARAM_INFO
	.align		4
.L_16:
        /*0008*/ 	.byte	0x04, 0x17
        /*000a*/ 	.short	(.L_18 - .L_17)
.L_17:
        /*000c*/ 	.word	0x00000000
        /*0010*/ 	.short	0x0001
        /*0012*/ 	.short	0x0008
        /*0014*/ 	.byte	0x00, 0xf0, 0x21, 0x00


	//----- nvinfo : EIATTR_KPARAM_INFO
	.align		4
.L_18:
        /*0018*/ 	.byte	0x04, 0x17
        /*001a*/ 	.short	(.L_20 - .L_19)
.L_19:
        /*001c*/ 	.word	0x00000000
        /*0020*/ 	.short	0x0000
        /*0022*/ 	.short	0x0000
        /*0024*/ 	.byte	0x00, 0xf5, 0x21, 0x00


	//----- nvinfo : EIATTR_SPARSE_MMA_MASK
	.align		4
.L_20:
        /*0028*/ 	.byte	0x03, 0x50
        /*002a*/ 	.short	0x0000


	//----- nvinfo : EIATTR_MAXREG_COUNT
	.align		4
        /*002c*/ 	.byte	0x03, 0x1b
        /*002e*/ 	.short	0x00ff


	//----- nvinfo : EIATTR_MERCURY_ISA_VERSION
	.align		4
        /*0030*/ 	.byte	0x03, 0x5f
        /*0032*/ 	.short	0x0101


	//----- nvinfo : EIATTR_VRC_CTA_INIT_COUNT
	.align		4
        /*0034*/ 	.byte	0x02, 0x4a
	.zero		1
	.zero		1


	//----- nvinfo : EIATTR_EXIT_INSTR_OFFSETS
	.align		4
        /*0038*/ 	.byte	0x04, 0x1c
        /*003a*/ 	.short	(.L_22 - .L_21)


	//   ....[0]....
.L_21:
        /*003c*/ 	.word	0x000003d0


	//----- nvinfo : EIATTR_CBANK_PARAM_SIZE
	.align		4
.L_22:
        /*0040*/ 	.byte	0x03, 0x19
        /*0042*/ 	.short	0x0010


	//----- nvinfo : EIATTR_PARAM_CBANK
	.align		4
        /*0044*/ 	.byte	0x04, 0x0a
        /*0046*/ 	.short	(.L_24 - .L_23)
	.align		4
.L_23:
        /*0048*/ 	.word	index@(.nv.constant0._Z16generate_randomsPfm)
        /*004c*/ 	.short	0x0380
        /*004e*/ 	.short	0x0010


	//----- nvinfo : EIATTR_SW_WAR
	.align		4
.L_24:
        /*0050*/ 	.byte	0x04, 0x36
        /*0052*/ 	.short	(.L_26 - .L_25)
.L_25:
        /*0054*/ 	.word	0x00000008
.L_26:


//--------------------- .nv.callgraph             --------------------------
	.section	.nv.callgraph,"",@"SHT_CUDA_CALLGRAPH"
	.align	4
	.sectionentsize	8
	.align		4
        /*0000*/ 	.word	0x00000000
	.align		4
        /*0004*/ 	.word	0xffffffff
	.align		4
        /*0008*/ 	.word	0x00000000
	.align		4
        /*000c*/ 	.word	0xfffffffe
	.align		4
        /*0010*/ 	.word	0x00000000
	.align		4
        /*0014*/ 	.word	0xfffffffd
	.align		4
        /*0018*/ 	.word	0x00000000
	.align		4
        /*001c*/ 	.word	0xfffffffc


//--------------------- .nv.constant4             --------------------------
	.section	.nv.constant4,"a",@progbits
	.align	8
	.align		8
.nv.constant4:
        /*0000*/ 	.dword	precalc_xorwow_matrix
	.align		8
        /*0008*/ 	.dword	precalc_xorwow_offset_matrix
	.align		8
        /*0010*/ 	.dword	mrg32k3aM1
	.align		8
        /*0018*/ 	.dword	mrg32k3aM2
	.align		8
        /*0020*/ 	.dword	mrg32k3aM1SubSeq
	.align		8
        /*0028*/ 	.dword	mrg32k3aM2SubSeq
	.align		8
        /*0030*/ 	.dword	mrg32k3aM1Seq
	.align		8
        /*0038*/ 	.dword	mrg32k3aM2Seq


//--------------------- .nv.constant3             --------------------------
	.section	.nv.constant3,"a",@progbits
	.align	8
.nv.constant3:
	.type		__cr_lgamma_table,@object
	.size		__cr_lgamma_table,(.L_8 - __cr_lgamma_table)
__cr_lgamma_table:
        /*0000*/ 	.byte	0x00, 0x00, 0x00, 0x00, 0x00, 0x00, 0x00, 0x00, 0x00, 0x00, 0x00, 0x00, 0x00, 0x00, 0x00, 0x00
        /*0010*/ 	.byte	0xef, 0x39, 0xfa, 0xfe, 0x42, 0x2e, 0xe6, 0x3f, 0x02, 0x20, 0x2a, 0xfa, 0x0b, 0xab, 0xfc, 0x3f
        /*0020*/ 	.byte	0xf9, 0x2c, 0x92, 0x7c, 0xa7, 0x6c, 0x09, 0x40, 0xc9, 0x79, 0x44, 0x3c, 0x64, 0x26, 0x13, 0x40
        /*0030*/ 	.byte	0xca, 0x01, 0xcf, 0x3a, 0x27, 0x51, 0x1a, 0x40, 0x30, 0xcc, 0x2d, 0xf3, 0xe1, 0x0c, 0x21, 0x40
        /*0040*/ 	.byte	0x0d, 0xb7, 0xfc, 0x82, 0x8e, 0x35, 0x25, 0x40
.L_8:


//--------------------- .text._Z16generate_randomsPfm --------------------------
	.section	.text._Z16generate_randomsPfm,"ax",@progbits
	.align	128
        .global         _Z16generate_randomsPfm
        .type           _Z16generate_randomsPfm,@function
        .size           _Z16generate_randomsPfm,(.L_x_3 - _Z16generate_randomsPfm)
        .other          _Z16generate_randomsPfm,@"STO_CUDA_ENTRY STV_DEFAULT"
_Z16generate_randomsPfm:
.text._Z16generate_randomsPfm:
[----:B------:R-:W-:Y:S01]  /*0000*/  LDC R1, c[0x0][0x37c] ;  /* 0x0000df00ff017b82 */ /* 0x000fe20000000800 */
[----:B------:R-:W0:Y:S07]  /*0010*/  S2R R0, SR_TID.X ;  /* 0x0000000000007919 */ /* 0x000e2e0000002100 */
[----:B------:R-:W1:Y:S01]  /*0020*/  LDC.64 R2, c[0x0][0x388] ;  /* 0x0000e200ff027b82 */ /* 0x000e620000000a00 */
[----:B------:R-:W2:Y:S01]  /*0030*/  LDCU.64 UR4, c[0x0][0x358] ;  /* 0x00006b00ff0477ac */ /* 0x000ea20008000a00 */
[----:B-1----:R-:W-:-:S02]  /*0040*/  SHF.R.U64 R4, R2, 0x2, R3 ;  /* 0x0000000202047819 */ /* 0x002fc40000001203 */
[----:B------:R-:W-:Y:S02]  /*0050*/  SHF.R.U32.HI R3, RZ, 0x2, R3 ;  /* 0x00000002ff037819 */ /* 0x000fe40000011603 */
[----:B------:R-:W-:Y:S01]  /*0060*/  LOP3.LUT R2, R2, 0x3, RZ, 0xc0, !PT ;  /* 0x0000000302027812 */ /* 0x000fe200078ec0ff */
[----:B------:R-:W-:-:S03]  /*0070*/  IMAD.WIDE.U32 R4, R4, -0x2daee0ad, RZ ;  /* 0xd2511f5304047825 */ /* 0x000fc600078e00ff */
[----:B------:R-:W-:Y:S01]  /*0080*/  ISETP.GT.AND P0, PT, R2, 0x1, PT ;  /* 0x000000010200780c */ /* 0x000fe20003f04270 */
[----:B0-----:R-:W-:-:S04]  /*0090*/  IMAD.WIDE.U32 R6, R0, -0x326172a9, RZ ;  /* 0xcd9e8d5700067825 */ /* 0x001fc800078e00ff */
[----:B------:R-:W-:Y:S01]  /*00a0*/  IMAD.WIDE.U32 R10, R5, -0x326172a9, RZ ;  /* 0xcd9e8d57050a7825 */ /* 0x000fe200078e00ff */
[----:B------:R-:W-:-:S04]  /*00b0*/  LOP3.LUT R8, R7, 0x7b, R3, 0x96, !PT ;  /* 0x0000007b07087812 */ /* 0x000fc800078e9603 */
[----:B------:R-:W-:Y:S01]  /*00c0*/  LOP3.LUT R5, R6, 0x9e377a34, R11, 0x96, !PT ;  /* 0x9e377a3406057812 */ /* 0x000fe200078e960b */
[----:B------:R-:W-:-:S05]  /*00d0*/  IMAD.WIDE.U32 R8, R8, -0x2daee0ad, RZ ;  /* 0xd2511f5308087825 */ /* 0x000fca00078e00ff */
[----:B------:R-:W-:Y:S01]  /*00e0*/  LOP3.LUT R6, R4, 0xbb67ae85, R9, 0x96, !PT ;  /* 0xbb67ae8504067812 */ /* 0x000fe200078e9609 */
[----:B------:R-:W-:-:S04]  /*00f0*/  IMAD.WIDE.U32 R4, R5, -0x2daee0ad, RZ ;  /* 0xd2511f5305047825 */ /* 0x000fc800078e00ff */
[----:B------:R-:W-:Y:S01]  /*0100*/  IMAD.WIDE.U32 R6, R6, -0x326172a9, RZ ;  /* 0xcd9e8d5706067825 */ /* 0x000fe200078e00ff */
[----:B------:R-:W-:-:S04]  /*0110*/  LOP3.LUT R11, R8, 0x76cf5d0a, R5, 0x96, !PT ;  /* 0x76cf5d0a080b7812 */ /* 0x000fc800078e9605 */
        /* <DEDUP_REMOVED lines=21> */
[----:B------:R-:W-:-:S04]  /*0270*/  IMAD.HI.U32 R3, R6, -0x2daee0ad, RZ ;  /* 0xd2511f5306037827 */ /* 0x000fc800078e00ff */
[----:B------:R-:W-:Y:S01]  /*0280*/  IMAD.HI.U32 R5, R4, -0x326172a9, RZ ;  /* 0xcd9e8d5704057827 */ /* 0x000fe200078e00ff */
[----:B------:R-:W-:-:S04]  /*0290*/  LOP3.LUT R3, R8, 0xdb3d7428, R3, 0x96, !PT ;  /* 0xdb3d742808037812 */ /* 0x000fc800078e9603 */
[----:B------:R-:W-:Y:S01]  /*02a0*/  LOP3.LUT R5, R10, 0xf1bbce43, R5, 0x96, !PT ;  /* 0xf1bbce430a057812 */ /* 0x000fe200078e9605 */
[----:B--2---:R-:W-:Y:S06]  /*02b0*/  @P0 BRA `(.L_x_0) ;  /* 0x0000000000180947 */ /* 0x004fec0003800000 */
[----:B------:R-:W-:-:S13]  /*02c0*/  ISETP.NE.AND P0, PT, R2, RZ, PT ;  /* 0x000000ff0200720c */ /* 0x000fda0003f05270 */
[C---:B------:R-:W-:Y:S02]  /*02d0*/  @P0 IMAD R6, R3.reuse, -0x326172a9, RZ ;  /* 0xcd9e8d5703060824 */ /* 0x040fe400078e02ff */
[----:B------:R-:W-:Y:S02]  /*02e0*/  @!P0 IMAD R4, R4, -0x326172a9, RZ ;  /* 0xcd9e8d5704048824 */ /* 0x000fe400078e02ff */
[----:B------:R-:W-:-:S05]  /*02f0*/  @!P0 IMAD.HI.U32 R3, R3, -0x326172a9, RZ ;  /* 0xcd9e8d5703038827 */ /* 0x000fca00078e00ff */
[----:B------:R-:W-:Y:S01]  /*0300*/  @!P0 LOP3.LUT R6, R4, 0x8ff347fc, R3, 0x96, !PT ;  /* 0x8ff347fc04068812 */ /* 0x000fe200078e9603 */
[----:B------:R-:W-:Y:S06]  /*0310*/  BRA `(.L_x_1) ;  /* 0x0000000000147947 */ /* 0x000fec0003800000 */
.L_x_0:
[----:B------:R-:W-:-:S13]  /*0320*/  ISETP.NE.AND P0, PT, R2, 0x2, PT ;  /* 0x000000020200780c */ /* 0x000fda0003f05270 */
[----:B------:R-:W-:Y:S02]  /*0330*/  @!P0 IMAD R2, R6, -0x2daee0ad, RZ ;  /* 0xd2511f5306028824 */ /* 0x000fe400078e02ff */
[C---:B------:R-:W-:Y:S02]  /*0340*/  @P0 IMAD R6, R5.reuse, -0x2daee0ad, RZ ;  /* 0xd2511f5305060824 */ /* 0x040fe400078e02ff */
[----:B------:R-:W-:-:S05]  /*0350*/  @!P0 IMAD.HI.U32 R5, R5, -0x2daee0ad, RZ ;  /* 0xd2511f5305058827 */ /* 0x000fca00078e00ff */
[----:B------:R-:W-:-:S07]  /*0360*/  @!P0 LOP3.LUT R6, R2, 0x96a522ad, R5, 0x96, !PT ;  /* 0x96a522ad02068812 */ /* 0x000fce00078e9605 */
.L_x_1:
[----:B------:R-:W0:Y:S01]  /*0370*/  LDC.64 R2, c[0x0][0x380] ;  /* 0x0000e000ff027b82 */ /* 0x000e220000000a00 */
[----:B------:R-:W-:Y:S01]  /*0380*/  HFMA2 R5, -RZ, RZ, 0.1171875, 0 ;  /* 0x2f800000ff057431 */ /* 0x000fe200000001ff */
[----:B------:R-:W-:-:S05]  /*0390*/  I2FP.F32.U32 R6, R6 ;  /* 0x0000000600067245 */ /* 0x000fca0000201000 */
[----:B------:R-:W-:Y:S01]  /*03a0*/  FFMA R5, R6, R5, 1.1641532182693481445e-10 ;  /* 0x2f00000006057423 */ /* 0x000fe20000000005 */
[----:B0-----:R-:W-:-:S05]  /*03b0*/  IMAD.WIDE.U32 R2, R0, 0x4, R2 ;  /* 0x0000000400027825 */ /* 0x001fca00078e0002 */
[----:B------:R-:W-:Y:S01]  /*03c0*/  STG.E desc[UR4][R2.64], R5 ;  /* 0x0000000502007986 */ /* 0x000fe2000c101904 */
[----:B------:R-:W-:Y:S05]  /*03d0*/  EXIT ;  /* 0x000000000000794d */ /* 0x000fea0003800000 */
.L_x_2:
[----:B------:R-:W-:-:S00]  /*03e0*/  BRA `(.L_x_2) ;  /* 0xfffffffc00fc7947 */ /* 0x000fc0000383ffff */
[----:B------:R-:W-:-:S00]  /*03f0*/  NOP ;  /* 0x0000000000007918 */ /* 0x000fc00000000000 */
        /* <DEDUP_REMOVED lines=8> */
.L_x_3:


//--------------------- .nv.global.init           --------------------------
	.section	.nv.global.init,"aw",@progbits
	.align	4
.nv.global.init:
	.type		mrg32k3aM1SubSeq,@object
	.size		mrg32k3aM1SubSeq,(mrg32k3aM2SubSeq - mrg32k3aM1SubSeq)
mrg32k3aM1SubSeq:
        /*0000*/ 	.byte	0x0b, 0xcc, 0xee, 0x04, 0x73, 0x29, 0x8b, 0x6f, 0xf6, 0x53, 0x03, 0xf6, 0x23, 0xf6, 0xea, 0xda
        /* <DEDUP_REMOVED lines=125> */
	.type		mrg32k3aM2SubSeq,@object
	.size		mrg32k3aM2SubSeq,(mrg32k3aM1 - mrg32k3aM2SubSeq)
mrg32k3aM2SubSeq:
        /* <DEDUP_REMOVED lines=126> */
	.type		mrg32k3aM1,@object
	.size		mrg32k3aM1,(mrg32k3aM1Seq - mrg32k3aM1)
mrg32k3aM1:
        /* <DEDUP_REMOVED lines=144> */
	.type		mrg32k3aM1Seq,@object
	.size		mrg32k3aM1Seq,(mrg32k3aM2 - mrg32k3aM1Seq)
mrg32k3aM1Seq:
        /* <DEDUP_REMOVED lines=144> */
	.type		mrg32k3aM2,@object
	.size		mrg32k3aM2,(mrg32k3aM2Seq - mrg32k3aM2)
mrg32k3aM2:
        /* <DEDUP_REMOVED lines=144> */
	.type		mrg32k3aM2Seq,@object
	.size		mrg32k3aM2Seq,(precalc_xorwow_matrix - mrg32k3aM2Seq)
mrg32k3aM2Seq:
        /* <DEDUP_REMOVED lines=144> */
	.type		precalc_xorwow_matrix,@object
	.size		precalc_xorwow_matrix,(precalc_xorwow_offset_matrix - precalc_xorwow_matrix)
precalc_xorwow_matrix:
        /* <DEDUP_REMOVED lines=6400> */
	.type		precalc_xorwow_offset_matrix,@object
	.size		precalc_xorwow_offset_matrix,(.L_1 - precalc_xorwow_offset_matrix)
precalc_xorwow_offset_matrix:
        /* <DEDUP_REMOVED lines=6400> */
.L_1:


//--------------------- .nv.shared.reserved.0     --------------------------
	.section	.nv.shared.reserved.0,"aw",@nobits
	.weak		__nv_reservedSMEM_offset_0_alias
	.size		__nv_reservedSMEM_offset_0_alias, 0, 64
	.other		__nv_reservedSMEM_offset_0_alias,@"STO_CUDA_RESERVED_SHARED STV_DEFAULT"
__nv_reservedSMEM_offset_0_alias:
	.zero		0
	.zero		64


//--------------------- .nv.constant0._Z16generate_randomsPfm --------------------------
	.section	.nv.constant0._Z16generate_randomsPfm,"a",@progbits
	.sectionflags	@""
	.align	4
.nv.constant0._Z16generate_randomsPfm:
	.zero		912


//--------------------- SYMBOLS --------------------------

	.type		.nv.reservedSmem.offset0,@object
	.size		.nv.reservedSmem.offset0,0x4
